//
// Generated by NVIDIA NVVM Compiler
//
// Compiler Build ID: CL-36424714
// Cuda compilation tools, release 13.0, V13.0.88
// Based on NVVM 20.0.0
//

.version 9.0
.target sm_100
.address_size 64

	// .globl	_Z15increment_naivePi

.visible .entry _Z15increment_naivePi(
	.param .u64 .ptr .align 1 _Z15increment_naivePi_param_0
)
{
	.reg .b32 	%r<12>;
	.reg .b64 	%rd<5>;

	ld.param.u64 	%rd1, [_Z15increment_naivePi_param_0];
	cvta.to.global.u64 	%rd2, %rd1;
	mov.u32 	%r1, %ctaid.x;
	mov.u32 	%r2, %ntid.x;
	mov.u32 	%r3, %tid.x;
	mad.lo.s32 	%r4, %r1, %r2, %r3;
	shr.s32 	%r5, %r4, 31;
	shr.u32 	%r6, %r5, 28;
	add.s32 	%r7, %r4, %r6;
	and.b32  	%r8, %r7, -16;
	sub.s32 	%r9, %r4, %r8;
	mul.wide.s32 	%rd3, %r9, 4;
	add.s64 	%rd4, %rd2, %rd3;
	ld.global.u32 	%r10, [%rd4];
	add.s32 	%r11, %r10, 1;
	st.global.u32 	[%rd4], %r11;
	ret;

}
	// .globl	_Z16increment_atomicPi
.visible .entry _Z16increment_atomicPi(
	.param .u64 .ptr .align 1 _Z16increment_atomicPi_param_0
)
{
	.reg .b32 	%r<11>;
	.reg .b64 	%rd<5>;

	ld.param.u64 	%rd1, [_Z16increment_atomicPi_param_0];
	cvta.to.global.u64 	%rd2, %rd1;
	mov.u32 	%r1, %ctaid.x;
	mov.u32 	%r2, %ntid.x;
	mov.u32 	%r3, %tid.x;
	mad.lo.s32 	%r4, %r1, %r2, %r3;
	shr.s32 	%r5, %r4, 31;
	shr.u32 	%r6, %r5, 28;
	add.s32 	%r7, %r4, %r6;
	and.b32  	%r8, %r7, -16;
	sub.s32 	%r9, %r4, %r8;
	mul.wide.s32 	%rd3, %r9, 4;
	add.s64 	%rd4, %rd2, %rd3;
	atom.global.add.u32 	%r10, [%rd4], 1;
	ret;

}


// ===== COMPILED SASS (sm_100) =====

	.target	sm_100

	.elftype	@"ET_EXEC"


//--------------------- .note.nv.tkinfo           --------------------------
	.section	.note.nv.tkinfo,"",@"SHT_NOTE"
	.sectionflags	@"SHF_NOTE_NV_TKINFO"
	.tkinfo
        /*0018*/ 	.word	0x00000002
        /*0030*/ 	.string	""
        /*0030*/ 	.string	"ptxas"
        /*0030*/ 	.string	"Cuda compilation tools, release 13.0, V13.0.88"
        /*0030*/ 	.string	"Build cuda_13.0.r13.0/compiler.36424714_0"
        /*0030*/ 	.string	"-arch sm_100 -m 64 "



//--------------------- .note.nv.cuinfo           --------------------------
	.section	.note.nv.cuinfo,"",@"SHT_NOTE"
	.sectionflags	@"SHF_NOTE_NV_CUINFO"
        /*0018*/ 	.short	0x0002
        /*001a*/ 	.short	0x0064
        /*001c*/ 	.short	0x0082
	.zero		2


//--------------------- .nv.info                  --------------------------
	.section	.nv.info,"",@"SHT_CUDA_INFO"
	.align	4


	//----- nvinfo : EIATTR_REGCOUNT
	.align		4
        /*0000*/ 	.byte	0x04, 0x2f
        /*0002*/ 	.short	(.L_1 - .L_0)
	.align		4
.L_0:
        /*0004*/ 	.word	index@(_Z15increment_naivePi)
        /*0008*/ 	.word	0x00000008


	//----- nvinfo : EIATTR_FRAME_SIZE
	.align		4
.L_1:
        /*000c*/ 	.byte	0x04, 0x11
        /*000e*/ 	.short	(.L_3 - .L_2)
	.align		4
.L_2:
        /*0010*/ 	.word	index@(_Z15increment_naivePi)
        /*0014*/ 	.word	0x00000000


	//----- nvinfo : EIATTR_REGCOUNT
	.align		4
.L_3:
        /*0018*/ 	.byte	0x04, 0x2f
        /*001a*/ 	.short	(.L_5 - .L_4)
	.align		4
.L_4:
        /*001c*/ 	.word	index@(_Z16increment_atomicPi)
        /*0020*/ 	.word	0x0000000a


	//----- nvinfo : EIATTR_FRAME_SIZE
	.align		4
.L_5:
        /*0024*/ 	.byte	0x04, 0x11
        /*0026*/ 	.short	(.L_7 - .L_6)
	.align		4
.L_6:
        /*0028*/ 	.word	index@(_Z16increment_atomicPi)
        /*002c*/ 	.word	0x00000000


	//----- nvinfo : EIATTR_MIN_STACK_SIZE
	.align		4
.L_7:
        /*0030*/ 	.byte	0x04, 0x12
        /*0032*/ 	.short	(.L_9 - .L_8)
	.align		4
.L_8:
        /*0034*/ 	.word	index@(_Z16increment_atomicPi)
        /*0038*/ 	.word	0x00000000


	//----- nvinfo : EIATTR_MIN_STACK_SIZE
	.align		4
.L_9:
        /*003c*/ 	.byte	0x04, 0x12
        /*003e*/ 	.short	(.L_11 - .L_10)
	.align		4
.L_10:
        /*0040*/ 	.word	index@(_Z15increment_naivePi)
        /*0044*/ 	.word	0x00000000
.L_11:


//--------------------- .nv.compat                --------------------------
	.section	.nv.compat,"",@"SHT_CUDA_COMPAT_INFO"
	.align	4
        /*0000*/ 	.byte	0x02, 0x09, 0x00, 0x00, 0x02, 0x02, 0x01, 0x00, 0x02, 0x05, 0x05, 0x00, 0x03, 0x07, 0x01, 0x01
        /*0010*/ 	.byte	0x02, 0x03, 0x00, 0x00, 0x02, 0x06, 0x01, 0x00, 0x04, 0x0b, 0x08, 0x00, 0x09, 0x00, 0x00, 0x00
        /*0020*/ 	.byte	0x00, 0x00, 0x00, 0x00


//--------------------- .nv.info._Z16increment_atomicPi --------------------------
	.section	.nv.info._Z16increment_atomicPi,"",@"SHT_CUDA_INFO"
	.sectionflags	@""
	.align	4


	//----- nvinfo : EIATTR_CUDA_API_VERSION
	.align		4
        /*0000*/ 	.byte	0x04, 0x37
        /*0002*/ 	.short	(.L_13 - .L_12)
.L_12:
        /*0004*/ 	.word	0x00000082


	//----- nvinfo : EIATTR_KPARAM_INFO
	.align		4
.L_13:
        /*0008*/ 	.byte	0x04, 0x17
        /*000a*/ 	.short	(.L_15 - .L_14)
.L_14:
        /*000c*/ 	.word	0x00000000
        /*0010*/ 	.short	0x0000
        /*0012*/ 	.short	0x0000
        /*0014*/ 	.byte	0x00, 0xf5, 0x21, 0x00


	//----- nvinfo : EIATTR_SPARSE_MMA_MASK
	.align		4
.L_15:
        /*0018*/ 	.byte	0x03, 0x50
        /*001a*/ 	.short	0x0000


	//----- nvinfo : EIATTR_MAXREG_COUNT
	.align		4
        /*001c*/ 	.byte	0x03, 0x1b
        /*001e*/ 	.short	0x00ff


	//----- nvinfo : EIATTR_MERCURY_ISA_VERSION
	.align		4
        /*0020*/ 	.byte	0x03, 0x5f
        /*0022*/ 	.short	0x0101


	//----- nvinfo : EIATTR_VRC_CTA_INIT_COUNT
	.align		4
        /*0024*/ 	.byte	0x02, 0x4a
	.zero		1
	.zero		1


	//----- nvinfo : EIATTR_EXIT_INSTR_OFFSETS
	.align		4
        /*0028*/ 	.byte	0x04, 0x1c
        /*002a*/ 	.short	(.L_17 - .L_16)


	//   ....[0]....
.L_16:
        /*002c*/ 	.word	0x000000e0


	//----- nvinfo : EIATTR_CBANK_PARAM_SIZE
	.align		4
.L_17:
        /*0030*/ 	.byte	0x03, 0x19
        /*0032*/ 	.short	0x0008


	//----- nvinfo : EIATTR_PARAM_CBANK
	.align		4
        /*0034*/ 	.byte	0x04, 0x0a
        /*0036*/ 	.short	(.L_19 - .L_18)
	.align		4
.L_18:
        /*0038*/ 	.word	index@(.nv.constant0._Z16increment_atomicPi)
        /*003c*/ 	.short	0x0380
        /*003e*/ 	.short	0x0008


	//----- nvinfo : EIATTR_SW_WAR
	.align		4
.L_19:
        /*0040*/ 	.byte	0x04, 0x36
        /*0042*/ 	.short	(.L_21 - .L_20)
.L_20:
        /*0044*/ 	.word	0x00000008
.L_21:


//--------------------- .nv.info._Z15increment_naivePi --------------------------
	.section	.nv.info._Z15increment_naivePi,"",@"SHT_CUDA_INFO"
	.sectionflags	@""
	.align	4


	//----- nvinfo : EIATTR_CUDA_API_VERSION
	.align		4
        /*0000*/ 	.byte	0x04, 0x37
        /*0002*/ 	.short	(.L_23 - .L_22)
.L_22:
        /*0004*/ 	.word	0x00000082


	//----- nvinfo : EIATTR_KPARAM_INFO
	.align		4
.L_23:
        /*0008*/ 	.byte	0x04, 0x17
        /*000a*/ 	.short	(.L_25 - .L_24)
.L_24:
        /*000c*/ 	.word	0x00000000
        /*0010*/ 	.short	0x0000
        /*0012*/ 	.short	0x0000
        /*0014*/ 	.byte	0x00, 0xf5, 0x21, 0x00


	//----- nvinfo : EIATTR_SPARSE_MMA_MASK
	.align		4
.L_25:
        /*0018*/ 	.byte	0x03, 0x50
        /*001a*/ 	.short	0x0000


	//----- nvinfo : EIATTR_MAXREG_COUNT
	.align		4
        /*001c*/ 	.byte	0x03, 0x1b
        /*001e*/ 	.short	0x00ff


	//----- nvinfo : EIATTR_MERCURY_ISA_VERSION
	.align		4
        /*0020*/ 	.byte	0x03, 0x5f
        /*0022*/ 	.short	0x0101


	//----- nvinfo : EIATTR_VRC_CTA_INIT_COUNT
	.align		4
        /*0024*/ 	.byte	0x02, 0x4a
	.zero		1
	.zero		1


	//----- nvinfo : EIATTR_EXIT_INSTR_OFFSETS
	.align		4
        /*0028*/ 	.byte	0x04, 0x1c
        /*002a*/ 	.short	(.L_27 - .L_26)


	//   ....[0]....
.L_26:
        /*002c*/ 	.word	0x000000f0


	//----- nvinfo : EIATTR_CBANK_PARAM_SIZE
	.align		4
.L_27:
        /*0030*/ 	.byte	0x03, 0x19
        /*0032*/ 	.short	0x0008


	//----- nvinfo : EIATTR_PARAM_CBANK
	.align		4
        /*0034*/ 	.byte	0x04, 0x0a
        /*0036*/ 	.short	(.L_29 - .L_28)
	.align		4
.L_28:
        /*0038*/ 	.word	index@(.nv.constant0._Z15increment_naivePi)
        /*003c*/ 	.short	0x0380
        /*003e*/ 	.short	0x0008


	//----- nvinfo : EIATTR_SW_WAR
	.align		4
.L_29:
        /*0040*/ 	.byte	0x04, 0x36
        /*0042*/ 	.short	(.L_31 - .L_30)
.L_30:
        /*0044*/ 	.word	0x00000008
.L_31:


//--------------------- .nv.callgraph             --------------------------
	.section	.nv.callgraph,"",@"SHT_CUDA_CALLGRAPH"
	.align	4
	.sectionentsize	8
	.align		4
        /*0000*/ 	.word	0x00000000
	.align		4
        /*0004*/ 	.word	0xffffffff
	.align		4
        /*0008*/ 	.word	0x00000000
	.align		4
        /*000c*/ 	.word	0xfffffffe
	.align		4
        /*0010*/ 	.word	0x00000000
	.align		4
        /*0014*/ 	.word	0xfffffffd
	.align		4
        /*0018*/ 	.word	0x00000000
	.align		4
        /*001c*/ 	.word	0xfffffffc


//--------------------- .text._Z16increment_atomicPi --------------------------
	.section	.text._Z16increment_atomicPi,"ax",@progbits
	.align	128
        .global         _Z16increment_atomicPi
        .type           _Z16increment_atomicPi,@function
        .size           _Z16increment_atomicPi,(.L_x_2 - _Z16increment_atomicPi)
        .other          _Z16increment_atomicPi,@"STO_CUDA_ENTRY STV_DEFAULT"
_Z16increment_atomicPi:
.text._Z16increment_atomicPi:
[----:B------:R-:W-:Y:S01]  /*0000*/  LDC R1, c[0x0][0x37c] ;  /* 0x0000df00ff017b82 */ /* 0x000fe20000000800 */
[----:B------:R-:W0:Y:S07]  /*0010*/  S2R R5, SR_TID.X ;  /* 0x0000000000057919 */ /* 0x000e2e0000002100 */
[----:B------:R-:W0:Y:S01]  /*0020*/  S2UR UR4, SR_CTAID.X ;  /* 0x00000000000479c3 */ /* 0x000e220000002500 */
[----:B------:R-:W-:-:S07]  /*0030*/  HFMA2 R7, -RZ, RZ, 0, 5.9604644775390625e-08 ;  /* 0x00000001ff077431 */ /* 0x000fce00000001ff */
[----:B------:R-:W0:Y:S08]  /*0040*/  LDC R0, c[0x0][0x360] ;  /* 0x0000d800ff007b82 */ /* 0x000e300000000800 */
[----:B------:R-:W1:Y:S01]  /*0050*/  LDC.64 R2, c[0x0][0x380] ;  /* 0x0000e000ff027b82 */ /* 0x000e620000000a00 */
[----:B0-----:R-:W-:Y:S01]  /*0060*/  IMAD R0, R0, UR4, R5 ;  /* 0x0000000400007c24 */ /* 0x001fe2000f8e0205 */
[----:B------:R-:W0:Y:S04]  /*0070*/  LDCU.64 UR4, c[0x0][0x358] ;  /* 0x00006b00ff0477ac */ /* 0x000e280008000a00 */
[----:B------:R-:W-:-:S04]  /*0080*/  SHF.R.S32.HI R5, RZ, 0x1f, R0 ;  /* 0x0000001fff057819 */ /* 0x000fc80000011400 */
[----:B------:R-:W-:-:S04]  /*0090*/  LEA.HI R5, R5, R0, RZ, 0x4 ;  /* 0x0000000005057211 */ /* 0x000fc800078f20ff */
[----:B------:R-:W-:-:S05]  /*00a0*/  LOP3.LUT R5, R5, 0xfffffff0, RZ, 0xc0, !PT ;  /* 0xfffffff005057812 */ /* 0x000fca00078ec0ff */
[----:B------:R-:W-:-:S04]  /*00b0*/  IMAD.IADD R5, R0, 0x1, -R5 ;  /* 0x0000000100057824 */ /* 0x000fc800078e0a05 */
[----:B-1----:R-:W-:-:S05]  /*00c0*/  IMAD.WIDE R2, R5, 0x4, R2 ;  /* 0x0000000405027825 */ /* 0x002fca00078e0202 */
[----:B0-----:R-:W-:Y:S01]  /*00d0*/  REDG.E.ADD.STRONG.GPU desc[UR4][R2.64], R7 ;  /* 0x000000070200798e */ /* 0x001fe2000c12e104 */
[----:B------:R-:W-:Y:S05]  /*00e0*/  EXIT ;  /* 0x000000000000794d */ /* 0x000fea0003800000 */
.L_x_0:
[----:B------:R-:W-:-:S00]  /*00f0*/  BRA `(.L_x_0) ;  /* 0xfffffffc00fc7947 */ /* 0x000fc0000383ffff */
[----:B------:R-:W-:-:S00]  /*0100*/  NOP ;  /* 0x0000000000007918 */ /* 0x000fc00000000000 */
[----:B------:R-:W-:-:S00]  /*0110*/  NOP ;  /* 0x0000000000007918 */ /* 0x000fc00000000000 */
[----:B------:R-:W-:-:S00]  /*0120*/  NOP ;  /* 0x0000000000007918 */ /* 0x000fc00000000000 */
[----:B------:R-:W-:-:S00]  /*0130*/  NOP ;  /* 0x0000000000007918 */ /* 0x000fc00000000000 */
[----:B------:R-:W-:-:S00]  /*0140*/  NOP ;  /* 0x0000000000007918 */ /* 0x000fc00000000000 */
[----:B------:R-:W-:-:S00]  /*0150*/  NOP ;  /* 0x0000000000007918 */ /* 0x000fc00000000000 */
[----:B------:R-:W-:-:S00]  /*0160*/  NOP ;  /* 0x0000000000007918 */ /* 0x000fc00000000000 */
[----:B------:R-:W-:-:S00]  /*0170*/  NOP ;  /* 0x0000000000007918 */ /* 0x000fc00000000000 */
.L_x_2:


//--------------------- .text._Z15increment_naivePi --------------------------
	.section	.text._Z15increment_naivePi,"ax",@progbits
	.align	128
        .global         _Z15increment_naivePi
        .type           _Z15increment_naivePi,@function
        .size           _Z15increment_naivePi,(.L_x_3 - _Z15increment_naivePi)
        .other          _Z15increment_naivePi,@"STO_CUDA_ENTRY STV_DEFAULT"
_Z15increment_naivePi:
.text._Z15increment_naivePi:
[----:B------:R-:W-:Y:S01]  /*0000*/  LDC R1, c[0x0][0x37c] ;  /* 0x0000df00ff017b82 */ /* 0x000fe20000000800 */
[----:B------:R-:W0:Y:S07]  /*0010*/  S2R R5, SR_TID.X ;  /* 0x0000000000057919 */ /* 0x000e2e0000002100 */
[----:B------:R-:W0:Y:S08]  /*0020*/  S2UR UR4, SR_CTAID.X ;  /* 0x00000000000479c3 */ /* 0x000e300000002500 */
        /* <DEDUP_REMOVED lines=9> */
[----:B0-----:R-:W2:Y:S02]  /*00c0*/  LDG.E R0, desc[UR4][R2.64] ;  /* 0x0000000402007981 */ /* 0x001ea4000c1e1900 */
[----:B--2---:R-:W-:-:S05]  /*00d0*/  IADD3 R5, PT, PT, R0, 0x1, RZ ;  /* 0x0000000100057810 */ /* 0x004fca0007ffe0ff */
[----:B------:R-:W-:Y:S01]  /*00e0*/  STG.E desc[UR4][R2.64], R5 ;  /* 0x0000000502007986 */ /* 0x000fe2000c101904 */
[----:B------:R-:W-:Y:S05]  /*00f0*/  EXIT ;  /* 0x000000000000794d */ /* 0x000fea0003800000 */
.L_x_1:
        /* <DEDUP_REMOVED lines=16> */
.L_x_3:


//--------------------- .nv.shared.reserved.0     --------------------------
	.section	.nv.shared.reserved.0,"aw",@nobits
	.weak		__nv_reservedSMEM_offset_0_alias
	.size		__nv_reservedSMEM_offset_0_alias, 0, 64
	.other		__nv_reservedSMEM_offset_0_alias,@"STO_CUDA_RESERVED_SHARED STV_DEFAULT"
__nv_reservedSMEM_offset_0_alias:
	.zero		0
	.zero		64


//--------------------- .nv.constant0._Z16increment_atomicPi --------------------------
	.section	.nv.constant0._Z16increment_atomicPi,"a",@progbits
	.sectionflags	@""
	.align	4
.nv.constant0._Z16increment_atomicPi:
	.zero		904


//--------------------- .nv.constant0._Z15increment_naivePi --------------------------
	.section	.nv.constant0._Z15increment_naivePi,"a",@progbits
	.sectionflags	@""
	.align	4
.nv.constant0._Z15increment_naivePi:
	.zero		904


//--------------------- SYMBOLS --------------------------

	.type		.nv.reservedSmem.offset0,@object
	.size		.nv.reservedSmem.offset0,0x4
